//
// Generated by NVIDIA NVVM Compiler
//
// Compiler Build ID: CL-36424714
// Cuda compilation tools, release 13.0, V13.0.88
// Based on NVVM 20.0.0
//

.version 9.0
.target sm_100
.address_size 64

	// .globl	_Z8gemv_parPfS_S_m
// _ZZ8gemv_parPfS_S_mE7s_input has been demoted

.visible .entry _Z8gemv_parPfS_S_m(
	.param .u64 .ptr .align 1 _Z8gemv_parPfS_S_m_param_0,
	.param .u64 .ptr .align 1 _Z8gemv_parPfS_S_m_param_1,
	.param .u64 .ptr .align 1 _Z8gemv_parPfS_S_m_param_2,
	.param .u64 _Z8gemv_parPfS_S_m_param_3
)
{
	.reg .pred 	%p<5>;
	.reg .b32 	%r<41>;
	.reg .b32 	%f<58>;
	.reg .b64 	%rd<29>;
	// demoted variable
	.shared .align 4 .b8 _ZZ8gemv_parPfS_S_mE7s_input[4096];
	ld.param.u64 	%rd11, [_Z8gemv_parPfS_S_m_param_0];
	ld.param.u64 	%rd12, [_Z8gemv_parPfS_S_m_param_1];
	ld.param.u64 	%rd13, [_Z8gemv_parPfS_S_m_param_2];
	ld.param.u64 	%rd14, [_Z8gemv_parPfS_S_m_param_3];
	mov.u32 	%r1, %tid.x;
	mov.u32 	%r8, %ntid.x;
	mov.u32 	%r9, %ctaid.x;
	mad.lo.s32 	%r2, %r8, %r9, %r1;
	cvt.u64.u32 	%rd1, %r8;
	and.b64  	%rd15, %rd14, -4294967296;
	setp.ne.s64 	%p1, %rd15, 0;
	@%p1 bra 	$L__BB0_2;
	cvt.u32.u64 	%r10, %rd1;
	cvt.u32.u64 	%r11, %rd14;
	div.u32 	%r12, %r11, %r10;
	cvt.u64.u32 	%rd27, %r12;
	bra.uni 	$L__BB0_3;
$L__BB0_2:
	div.u64 	%rd27, %rd14, %rd1;
$L__BB0_3:
	setp.lt.u64 	%p2, %rd14, %rd1;
	mov.f32 	%f56, 0f00000000;
	@%p2 bra 	$L__BB0_8;
	shl.b32 	%r14, %r1, 2;
	mov.u32 	%r15, _ZZ8gemv_parPfS_S_mE7s_input;
	add.s32 	%r3, %r15, %r14;
	cvt.s64.s32 	%rd16, %r2;
	mul.lo.s64 	%rd5, %rd14, %rd16;
	cvta.to.global.u64 	%rd17, %rd11;
	add.s64 	%rd6, %rd17, 32;
	cvta.to.global.u64 	%rd7, %rd12;
	mov.b32 	%r39, 0;
	mov.f32 	%f56, 0f00000000;
	cvt.u32.u64 	%r17, %rd1;
$L__BB0_5:
	mul.lo.s32 	%r18, %r39, %r17;
	add.s32 	%r19, %r18, %r1;
	mul.wide.u32 	%rd18, %r19, 4;
	add.s64 	%rd19, %rd7, %rd18;
	ld.global.f32 	%f7, [%rd19];
	cvt.rzi.s32.f32 	%r20, %f7;
	st.shared.u32 	[%r3], %r20;
	bar.sync 	0;
	cvt.u64.u32 	%rd20, %r18;
	add.s64 	%rd21, %rd5, %rd20;
	shl.b64 	%rd22, %rd21, 2;
	add.s64 	%rd28, %rd6, %rd22;
	mov.b32 	%r40, 32;
$L__BB0_6:
	ld.global.f32 	%f8, [%rd28+-32];
	add.s32 	%r22, %r15, %r40;
	ld.shared.u32 	%r23, [%r22+-32];
	cvt.rn.f32.s32 	%f9, %r23;
	fma.rn.f32 	%f10, %f8, %f9, %f56;
	ld.global.f32 	%f11, [%rd28+-28];
	ld.shared.u32 	%r24, [%r22+-28];
	cvt.rn.f32.s32 	%f12, %r24;
	fma.rn.f32 	%f13, %f11, %f12, %f10;
	ld.global.f32 	%f14, [%rd28+-24];
	ld.shared.u32 	%r25, [%r22+-24];
	cvt.rn.f32.s32 	%f15, %r25;
	fma.rn.f32 	%f16, %f14, %f15, %f13;
	ld.global.f32 	%f17, [%rd28+-20];
	ld.shared.u32 	%r26, [%r22+-20];
	cvt.rn.f32.s32 	%f18, %r26;
	fma.rn.f32 	%f19, %f17, %f18, %f16;
	ld.global.f32 	%f20, [%rd28+-16];
	ld.shared.u32 	%r27, [%r22+-16];
	cvt.rn.f32.s32 	%f21, %r27;
	fma.rn.f32 	%f22, %f20, %f21, %f19;
	ld.global.f32 	%f23, [%rd28+-12];
	ld.shared.u32 	%r28, [%r22+-12];
	cvt.rn.f32.s32 	%f24, %r28;
	fma.rn.f32 	%f25, %f23, %f24, %f22;
	ld.global.f32 	%f26, [%rd28+-8];
	ld.shared.u32 	%r29, [%r22+-8];
	cvt.rn.f32.s32 	%f27, %r29;
	fma.rn.f32 	%f28, %f26, %f27, %f25;
	ld.global.f32 	%f29, [%rd28+-4];
	ld.shared.u32 	%r30, [%r22+-4];
	cvt.rn.f32.s32 	%f30, %r30;
	fma.rn.f32 	%f31, %f29, %f30, %f28;
	ld.global.f32 	%f32, [%rd28];
	ld.shared.u32 	%r31, [%r22];
	cvt.rn.f32.s32 	%f33, %r31;
	fma.rn.f32 	%f34, %f32, %f33, %f31;
	ld.global.f32 	%f35, [%rd28+4];
	ld.shared.u32 	%r32, [%r22+4];
	cvt.rn.f32.s32 	%f36, %r32;
	fma.rn.f32 	%f37, %f35, %f36, %f34;
	ld.global.f32 	%f38, [%rd28+8];
	ld.shared.u32 	%r33, [%r22+8];
	cvt.rn.f32.s32 	%f39, %r33;
	fma.rn.f32 	%f40, %f38, %f39, %f37;
	ld.global.f32 	%f41, [%rd28+12];
	ld.shared.u32 	%r34, [%r22+12];
	cvt.rn.f32.s32 	%f42, %r34;
	fma.rn.f32 	%f43, %f41, %f42, %f40;
	ld.global.f32 	%f44, [%rd28+16];
	ld.shared.u32 	%r35, [%r22+16];
	cvt.rn.f32.s32 	%f45, %r35;
	fma.rn.f32 	%f46, %f44, %f45, %f43;
	ld.global.f32 	%f47, [%rd28+20];
	ld.shared.u32 	%r36, [%r22+20];
	cvt.rn.f32.s32 	%f48, %r36;
	fma.rn.f32 	%f49, %f47, %f48, %f46;
	ld.global.f32 	%f50, [%rd28+24];
	ld.shared.u32 	%r37, [%r22+24];
	cvt.rn.f32.s32 	%f51, %r37;
	fma.rn.f32 	%f52, %f50, %f51, %f49;
	ld.global.f32 	%f53, [%rd28+28];
	ld.shared.u32 	%r38, [%r22+28];
	cvt.rn.f32.s32 	%f54, %r38;
	fma.rn.f32 	%f56, %f53, %f54, %f52;
	add.s32 	%r40, %r40, 64;
	add.s64 	%rd28, %rd28, 64;
	setp.ne.s32 	%p3, %r40, 4128;
	@%p3 bra 	$L__BB0_6;
	bar.sync 	0;
	add.s32 	%r39, %r39, 1;
	cvt.u64.u32 	%rd23, %r39;
	setp.gt.u64 	%p4, %rd27, %rd23;
	@%p4 bra 	$L__BB0_5;
$L__BB0_8:
	cvta.to.global.u64 	%rd24, %rd13;
	mul.wide.s32 	%rd25, %r2, 4;
	add.s64 	%rd26, %rd24, %rd25;
	st.global.f32 	[%rd26], %f56;
	ret;

}


// ===== COMPILED SASS (sm_100) =====

	.target	sm_100

	.elftype	@"ET_EXEC"


//--------------------- .note.nv.tkinfo           --------------------------
	.section	.note.nv.tkinfo,"",@"SHT_NOTE"
	.sectionflags	@"SHF_NOTE_NV_TKINFO"
	.tkinfo
        /*0018*/ 	.word	0x00000002
        /*0030*/ 	.string	""
        /*0030*/ 	.string	"ptxas"
        /*0030*/ 	.string	"Cuda compilation tools, release 13.0, V13.0.88"
        /*0030*/ 	.string	"Build cuda_13.0.r13.0/compiler.36424714_0"
        /*0030*/ 	.string	"-arch sm_100 -m 64 "



//--------------------- .note.nv.cuinfo           --------------------------
	.section	.note.nv.cuinfo,"",@"SHT_NOTE"
	.sectionflags	@"SHF_NOTE_NV_CUINFO"
        /*0018*/ 	.short	0x0002
        /*001a*/ 	.short	0x0064
        /*001c*/ 	.short	0x0082
	.zero		2


//--------------------- .nv.info                  --------------------------
	.section	.nv.info,"",@"SHT_CUDA_INFO"
	.align	4


	//----- nvinfo : EIATTR_REGCOUNT
	.align		4
        /*0000*/ 	.byte	0x04, 0x2f
        /*0002*/ 	.short	(.L_1 - .L_0)
	.align		4
.L_0:
        /*0004*/ 	.word	index@(_Z8gemv_parPfS_S_m)
        /*0008*/ 	.word	0x00000020


	//----- nvinfo : EIATTR_FRAME_SIZE
	.align		4
.L_1:
        /*000c*/ 	.byte	0x04, 0x11
        /*000e*/ 	.short	(.L_3 - .L_2)
	.align		4
.L_2:
        /*0010*/ 	.word	index@($__internal_0_$__cuda_sm20_div_u64)
        /*0014*/ 	.word	0x00000000


	//----- nvinfo : EIATTR_FRAME_SIZE
	.align		4
.L_3:
        /*0018*/ 	.byte	0x04, 0x11
        /*001a*/ 	.short	(.L_5 - .L_4)
	.align		4
.L_4:
        /*001c*/ 	.word	index@(_Z8gemv_parPfS_S_m)
        /*0020*/ 	.word	0x00000000


	//----- nvinfo : EIATTR_MIN_STACK_SIZE
	.align		4
.L_5:
        /*0024*/ 	.byte	0x04, 0x12
        /*0026*/ 	.short	(.L_7 - .L_6)
	.align		4
.L_6:
        /*0028*/ 	.word	index@(_Z8gemv_parPfS_S_m)
        /*002c*/ 	.word	0x00000000
.L_7:


//--------------------- .nv.compat                --------------------------
	.section	.nv.compat,"",@"SHT_CUDA_COMPAT_INFO"
	.align	4
        /*0000*/ 	.byte	0x02, 0x09, 0x00, 0x00, 0x02, 0x02, 0x01, 0x00, 0x02, 0x05, 0x05, 0x00, 0x03, 0x07, 0x01, 0x01
        /*0010*/ 	.byte	0x02, 0x03, 0x00, 0x00, 0x02, 0x06, 0x01, 0x00, 0x04, 0x0b, 0x08, 0x00, 0x09, 0x00, 0x00, 0x00
        /*0020*/ 	.byte	0x00, 0x00, 0x00, 0x00


//--------------------- .nv.info._Z8gemv_parPfS_S_m --------------------------
	.section	.nv.info._Z8gemv_parPfS_S_m,"",@"SHT_CUDA_INFO"
	.sectionflags	@""
	.align	4


	//----- nvinfo : EIATTR_CUDA_API_VERSION
	.align		4
        /*0000*/ 	.byte	0x04, 0x37
        /*0002*/ 	.short	(.L_9 - .L_8)
.L_8:
        /*0004*/ 	.word	0x00000082


	//----- nvinfo : EIATTR_KPARAM_INFO
	.align		4
.L_9:
        /*0008*/ 	.byte	0x04, 0x17
        /*000a*/ 	.short	(.L_11 - .L_10)
.L_10:
        /*000c*/ 	.word	0x00000000
        /*0010*/ 	.short	0x0003
        /*0012*/ 	.short	0x0018
        /*0014*/ 	.byte	0x00, 0xf0, 0x21, 0x00


	//----- nvinfo : EIATTR_KPARAM_INFO
	.align		4
.L_11:
        /*0018*/ 	.byte	0x04, 0x17
        /*001a*/ 	.short	(.L_13 - .L_12)
.L_12:
        /*001c*/ 	.word	0x00000000
        /*0020*/ 	.short	0x0002
        /*0022*/ 	.short	0x0010
        /*0024*/ 	.byte	0x00, 0xf5, 0x21, 0x00


	//----- nvinfo : EIATTR_KPARAM_INFO
	.align		4
.L_13:
        /*0028*/ 	.byte	0x04, 0x17
        /*002a*/ 	.short	(.L_15 - .L_14)
.L_14:
        /*002c*/ 	.word	0x00000000
        /*0030*/ 	.short	0x0001
        /*0032*/ 	.short	0x0008
        /*0034*/ 	.byte	0x00, 0xf5, 0x21, 0x00


	//----- nvinfo : EIATTR_KPARAM_INFO
	.align		4
.L_15:
        /*0038*/ 	.byte	0x04, 0x17
        /*003a*/ 	.short	(.L_17 - .L_16)
.L_16:
        /*003c*/ 	.word	0x00000000
        /*0040*/ 	.short	0x0000
        /*0042*/ 	.short	0x0000
        /*0044*/ 	.byte	0x00, 0xf5, 0x21, 0x00


	//----- nvinfo : EIATTR_SPARSE_MMA_MASK
	.align		4
.L_17:
        /*0048*/ 	.byte	0x03, 0x50
        /*004a*/ 	.short	0x0000


	//----- nvinfo : EIATTR_MAXREG_COUNT
	.align		4
        /*004c*/ 	.byte	0x03, 0x1b
        /*004e*/ 	.short	0x00ff


	//----- nvinfo : EIATTR_NUM_BARRIERS
	.align		4
        /*0050*/ 	.byte	0x02, 0x4c
        /*0052*/ 	.byte	0x01
	.zero		1


	//----- nvinfo : EIATTR_MERCURY_ISA_VERSION
	.align		4
        /*0054*/ 	.byte	0x03, 0x5f
        /*0056*/ 	.short	0x0101


	//----- nvinfo : EIATTR_VRC_CTA_INIT_COUNT
	.align		4
        /*0058*/ 	.byte	0x02, 0x4a
	.zero		1
	.zero		1


	//----- nvinfo : EIATTR_EXIT_INSTR_OFFSETS
	.align		4
        /*005c*/ 	.byte	0x04, 0x1c
        /*005e*/ 	.short	(.L_19 - .L_18)


	//   ....[0]....
.L_18:
        /*0060*/ 	.word	0x00000820


	//----- nvinfo : EIATTR_CRS_STACK_SIZE
	.align		4
.L_19:
        /*0064*/ 	.byte	0x04, 0x1e
        /*0066*/ 	.short	(.L_21 - .L_20)
.L_20:
        /*0068*/ 	.word	0x00000000


	//----- nvinfo : EIATTR_CBANK_PARAM_SIZE
	.align		4
.L_21:
        /*006c*/ 	.byte	0x03, 0x19
        /*006e*/ 	.short	0x0020


	//----- nvinfo : EIATTR_PARAM_CBANK
	.align		4
        /*0070*/ 	.byte	0x04, 0x0a
        /*0072*/ 	.short	(.L_23 - .L_22)
	.align		4
.L_22:
        /*0074*/ 	.word	index@(.nv.constant0._Z8gemv_parPfS_S_m)
        /*0078*/ 	.short	0x0380
        /*007a*/ 	.short	0x0020


	//----- nvinfo : EIATTR_SW_WAR
	.align		4
.L_23:
        /*007c*/ 	.byte	0x04, 0x36
        /*007e*/ 	.short	(.L_25 - .L_24)
.L_24:
        /*0080*/ 	.word	0x00000008
.L_25:


//--------------------- .nv.callgraph             --------------------------
	.section	.nv.callgraph,"",@"SHT_CUDA_CALLGRAPH"
	.align	4
	.sectionentsize	8
	.align		4
        /*0000*/ 	.word	0x00000000
	.align		4
        /*0004*/ 	.word	0xffffffff
	.align		4
        /*0008*/ 	.word	0x00000000
	.align		4
        /*000c*/ 	.word	0xfffffffe
	.align		4
        /*0010*/ 	.word	0x00000000
	.align		4
        /*0014*/ 	.word	0xfffffffd
	.align		4
        /*0018*/ 	.word	0x00000000
	.align		4
        /*001c*/ 	.word	0xfffffffc


//--------------------- .text._Z8gemv_parPfS_S_m  --------------------------
	.section	.text._Z8gemv_parPfS_S_m,"ax",@progbits
	.align	128
        .global         _Z8gemv_parPfS_S_m
        .type           _Z8gemv_parPfS_S_m,@function
        .size           _Z8gemv_parPfS_S_m,(.L_x_6 - _Z8gemv_parPfS_S_m)
        .other          _Z8gemv_parPfS_S_m,@"STO_CUDA_ENTRY STV_DEFAULT"
_Z8gemv_parPfS_S_m:
.text._Z8gemv_parPfS_S_m:
[----:B------:R-:W-:Y:S01]  /*0000*/  LDC R1, c[0x0][0x37c] ;  /* 0x0000df00ff017b82 */ /* 0x000fe20000000800 */
[----:B------:R-:W0:Y:S01]  /*0010*/  S2R R12, SR_TID.X ;  /* 0x00000000000c7919 */ /* 0x000e220000002100 */
[----:B------:R-:W1:Y:S01]  /*0020*/  LDCU UR4, c[0x0][0x39c] ;  /* 0x00007380ff0477ac */ /* 0x000e620008000800 */
[----:B------:R-:W0:Y:S01]  /*0030*/  S2R R13, SR_CTAID.X ;  /* 0x00000000000d7919 */ /* 0x000e220000002500 */
[----:B------:R-:W0:Y:S01]  /*0040*/  LDCU UR8, c[0x0][0x360] ;  /* 0x00006c00ff0877ac */ /* 0x000e220008000800 */
[----:B-1----:R-:W-:Y:S01]  /*0050*/  UISETP.NE.U32.AND UP0, UPT, UR4, URZ, UPT ;  /* 0x000000ff0400728c */ /* 0x002fe2000bf05070 */
[----:B0-----:R-:W-:-:S08]  /*0060*/  IMAD R13, R13, UR8, R12 ;  /* 0x000000080d0d7c24 */ /* 0x001fd0000f8e020c */
[----:B------:R-:W-:Y:S05]  /*0070*/  BRA.U UP0, `(.L_x_0) ;  /* 0x0000000100547547 */ /* 0x000fea000b800000 */
[----:B------:R-:W0:Y:S01]  /*0080*/  I2F.U32.RP R0, UR8 ;  /* 0x0000000800007d06 */ /* 0x000e220008209000 */
[----:B------:R-:W1:Y:S01]  /*0090*/  LDC R4, c[0x0][0x398] ;  /* 0x0000e600ff047b82 */ /* 0x000e620000000800 */
[----:B------:R-:W-:Y:S01]  /*00a0*/  ISETP.NE.U32.AND P2, PT, RZ, UR8, PT ;  /* 0x00000008ff007c0c */ /* 0x000fe2000bf45070 */
[----:B------:R-:W-:-:S05]  /*00b0*/  IMAD.MOV.U32 R27, RZ, RZ, RZ ;  /* 0x000000ffff1b7224 */ /* 0x000fca00078e00ff */
[----:B0-----:R-:W0:Y:S02]  /*00c0*/  MUFU.RCP R0, R0 ;  /* 0x0000000000007308 */ /* 0x001e240000001000 */
[----:B0-----:R-:W-:-:S06]  /*00d0*/  VIADD R2, R0, 0xffffffe ;  /* 0x0ffffffe00027836 */ /* 0x001fcc0000000000 */
[----:B------:R0:W2:Y:S02]  /*00e0*/  F2I.FTZ.U32.TRUNC.NTZ R3, R2 ;  /* 0x0000000200037305 */ /* 0x0000a4000021f000 */
[----:B0-----:R-:W-:Y:S02]  /*00f0*/  HFMA2 R2, -RZ, RZ, 0, 0 ;  /* 0x00000000ff027431 */ /* 0x001fe400000001ff */
[----:B--2---:R-:W-:-:S04]  /*0100*/  IMAD.MOV R5, RZ, RZ, -R3 ;  /* 0x000000ffff057224 */ /* 0x004fc800078e0a03 */
[----:B------:R-:W-:-:S04]  /*0110*/  IMAD R5, R5, UR8, RZ ;  /* 0x0000000805057c24 */ /* 0x000fc8000f8e02ff */
[----:B------:R-:W-:-:S06]  /*0120*/  IMAD.HI.U32 R3, R3, R5, R2 ;  /* 0x0000000503037227 */ /* 0x000fcc00078e0002 */
[----:B-1----:R-:W-:-:S04]  /*0130*/  IMAD.HI.U32 R26, R3, R4, RZ ;  /* 0x00000004031a7227 */ /* 0x002fc800078e00ff */
[----:B------:R-:W-:-:S04]  /*0140*/  IMAD.MOV R3, RZ, RZ, -R26 ;  /* 0x000000ffff037224 */ /* 0x000fc800078e0a1a */
[----:B------:R-:W-:-:S05]  /*0150*/  IMAD R0, R3, UR8, R4 ;  /* 0x0000000803007c24 */ /* 0x000fca000f8e0204 */
[----:B------:R-:W-:-:S13]  /*0160*/  ISETP.GE.U32.AND P0, PT, R0, UR8, PT ;  /* 0x0000000800007c0c */ /* 0x000fda000bf06070 */
[----:B------:R-:W-:Y:S01]  /*0170*/  @P0 VIADD R0, R0, -UR8 ;  /* 0x8000000800000c36 */ /* 0x000fe20008000000 */
[----:B------:R-:W-:-:S04]  /*0180*/  @P0 IADD3 R26, PT, PT, R26, 0x1, RZ ;  /* 0x000000011a1a0810 */ /* 0x000fc80007ffe0ff */
[----:B------:R-:W-:-:S13]  /*0190*/  ISETP.GE.U32.AND P1, PT, R0, UR8, PT ;  /* 0x0000000800007c0c */ /* 0x000fda000bf26070 */
[----:B------:R-:W-:Y:S01]  /*01a0*/  @P1 VIADD R26, R26, 0x1 ;  /* 0x000000011a1a1836 */ /* 0x000fe20000000000 */
[----:B------:R-:W-:Y:S01]  /*01b0*/  @!P2 LOP3.LUT R26, RZ, UR8, RZ, 0x33, !PT ;  /* 0x00000008ff1aac12 */ /* 0x000fe2000f8e33ff */
[----:B------:R-:W-:Y:S06]  /*01c0*/  BRA `(.L_x_1) ;  /* 0x0000000000087947 */ /* 0x000fec0003800000 */
.L_x_0:
[----:B------:R-:W-:-:S07]  /*01d0*/  MOV R0, 0x1f0 ;  /* 0x000001f000007802 */ /* 0x000fce0000000f00 */
[----:B------:R-:W-:Y:S05]  /*01e0*/  CALL.REL.NOINC `($__internal_0_$__cuda_sm20_div_u64) ;  /* 0x0000000400907944 */ /* 0x000fea0003c00000 */
.L_x_1:
[----:B------:R-:W0:Y:S01]  /*01f0*/  LDCU.64 UR4, c[0x0][0x398] ;  /* 0x00007300ff0477ac */ /* 0x000e220008000a00 */
[----:B------:R-:W-:Y:S01]  /*0200*/  MOV R23, RZ ;  /* 0x000000ff00177202 */ /* 0x000fe20000000f00 */
[----:B------:R-:W1:Y:S01]  /*0210*/  LDCU.64 UR12, c[0x0][0x358] ;  /* 0x00006b00ff0c77ac */ /* 0x000e620008000a00 */
[----:B0-----:R-:W-:-:S04]  /*0220*/  UISETP.GT.U32.AND UP0, UPT, UR8, UR4, UPT ;  /* 0x000000040800728c */ /* 0x001fc8000bf04070 */
[----:B------:R-:W-:-:S09]  /*0230*/  UISETP.GT.U32.AND.EX UP0, UPT, URZ, UR5, UPT, UP0 ;  /* 0x00000005ff00728c */ /* 0x000fd2000bf04100 */
[----:B-1----:R-:W-:Y:S05]  /*0240*/  BRA.U UP0, `(.L_x_2) ;  /* 0x0000000500687547 */ /* 0x002fea000b800000 */
[----:B------:R-:W0:Y:S01]  /*0250*/  S2UR UR5, SR_CgaCtaId ;  /* 0x00000000000579c3 */ /* 0x000e220000008800 */
[----:B------:R-:W1:Y:S01]  /*0260*/  LDCU.64 UR6, c[0x0][0x380] ;  /* 0x00007000ff0677ac */ /* 0x000e620008000a00 */
[----:B------:R-:W-:Y:S01]  /*0270*/  SHF.R.S32.HI R15, RZ, 0x1f, R13 ;  /* 0x0000001fff0f7819 */ /* 0x000fe2000001140d */
[----:B------:R-:W-:Y:S01]  /*0280*/  IMAD.MOV.U32 R23, RZ, RZ, RZ ;  /* 0x000000ffff177224 */ /* 0x000fe200078e00ff */
[----:B------:R-:W-:Y:S01]  /*0290*/  UMOV UR4, 0x400 ;  /* 0x0000040000047882 */ /* 0x000fe20000000000 */
[----:B-1----:R-:W-:-:S04]  /*02a0*/  UIADD3 UR9, UP0, UPT, UR6, 0x20, URZ ;  /* 0x0000002006097890 */ /* 0x002fc8000ff1e0ff */
[----:B------:R-:W-:Y:S02]  /*02b0*/  UIADD3.X UR10, UPT, UPT, URZ, UR7, URZ, UP0, !UPT ;  /* 0x00000007ff0a7290 */ /* 0x000fe400087fe4ff */
[----:B0-----:R-:W-:-:S03]  /*02c0*/  ULEA UR5, UR5, UR4, 0x18 ;  /* 0x0000000405057291 */ /* 0x001fc6000f8ec0ff */
[----:B------:R-:W-:-:S03]  /*02d0*/  UMOV UR4, URZ ;  /* 0x000000ff00047c82 */ /* 0x000fc60008000000 */
[----:B------:R-:W-:-:S07]  /*02e0*/  LEA R14, R12, UR5, 0x2 ;  /* 0x000000050c0e7c11 */ /* 0x000fce000f8e10ff */
.L_x_4:
[----:B------:R-:W0:Y:S01]  /*02f0*/  LDC.64 R2, c[0x0][0x388] ;  /* 0x0000e200ff027b82 */ /* 0x000e220000000a00 */
[----:B------:R-:W-:-:S06]  /*0300*/  UIMAD UR6, UR8, UR4, URZ ;  /* 0x00000004080672a4 */ /* 0x000fcc000f8e02ff */
[----:B------:R-:W-:Y:S01]  /*0310*/  VIADD R5, R12, UR6 ;  /* 0x000000060c057c36 */ /* 0x000fe20008000000 */
[----:B------:R-:W1:Y:S03]  /*0320*/  LDC.64 R8, c[0x0][0x398] ;  /* 0x0000e600ff087b82 */ /* 0x000e660000000a00 */
[----:B0-----:R-:W-:-:S06]  /*0330*/  IMAD.WIDE.U32 R2, R5, 0x4, R2 ;  /* 0x0000000405027825 */ /* 0x001fcc00078e0002 */
[----:B------:R0:W2:Y:S01]  /*0340*/  LDG.E R2, desc[UR12][R2.64] ;  /* 0x0000000c02027981 */ /* 0x0000a2000c1e1900 */
[----:B------:R-:W-:Y:S01]  /*0350*/  UMOV UR7, URZ ;  /* 0x000000ff00077c82 */ /* 0x000fe20008000000 */
[-C--:B-1----:R-:W-:Y:S02]  /*0360*/  IMAD R0, R15, R8.reuse, RZ ;  /* 0x000000080f007224 */ /* 0x082fe400078e02ff */
[----:B------:R-:W-:-:S04]  /*0370*/  IMAD.WIDE.U32 R4, R13, R8, UR6 ;  /* 0x000000060d047e25 */ /* 0x000fc8000f8e0008 */
[----:B------:R-:W-:Y:S01]  /*0380*/  IMAD R9, R13, R9, R0 ;  /* 0x000000090d097224 */ /* 0x000fe200078e0200 */
[----:B------:R-:W-:Y:S01]  /*0390*/  LEA R6, P0, R4, UR9, 0x2 ;  /* 0x0000000904067c11 */ /* 0x000fe2000f8010ff */
[----:B------:R-:W-:-:S03]  /*03a0*/  IMAD.MOV.U32 R0, RZ, RZ, 0x20 ;  /* 0x00000020ff007424 */ /* 0x000fc600078e00ff */
[----:B------:R-:W-:-:S04]  /*03b0*/  IADD3 R5, PT, PT, R5, R9, RZ ;  /* 0x0000000905057210 */ /* 0x000fc80007ffe0ff */
[----:B0-----:R-:W-:Y:S01]  /*03c0*/  LEA.HI.X R3, R4, UR10, R5, 0x2, P0 ;  /* 0x0000000a04037c11 */ /* 0x001fe200080f1405 */
[----:B--2---:R-:W0:Y:S02]  /*03d0*/  F2I.TRUNC.NTZ R7, R2 ;  /* 0x0000000200077305 */ /* 0x004e24000020f100 */
[----:B0-----:R0:W-:Y:S01]  /*03e0*/  STS [R14], R7 ;  /* 0x000000070e007388 */ /* 0x0011e20000000800 */
[----:B------:R-:W-:Y:S06]  /*03f0*/  BAR.SYNC.DEFER_BLOCKING 0x0 ;  /* 0x0000000000007b1d */ /* 0x000fec0000010000 */
.L_x_3:
[----:B------:R-:W-:Y:S02]  /*0400*/  IMAD.MOV.U32 R2, RZ, RZ, R6 ;  /* 0x000000ffff027224 */ /* 0x000fe400078e0006 */
[----:B0-----:R-:W0:Y:S04]  /*0410*/  LDS.128 R4, [R0+UR5+-0x20] ;  /* 0xffffe00500047984 */ /* 0x001e280008000c00 */
[----:B------:R-:W2:Y:S04]  /*0420*/  LDG.E R18, desc[UR12][R2.64+-0x20] ;  /* 0xffffe00c02127981 */ /* 0x000ea8000c1e1900 */
[----:B------:R-:W3:Y:S04]  /*0430*/  LDG.E R10, desc[UR12][R2.64+-0x1c] ;  /* 0xffffe40c020a7981 */ /* 0x000ee8000c1e1900 */
[----:B------:R-:W4:Y:S04]  /*0440*/  LDG.E R8, desc[UR12][R2.64+-0x18] ;  /* 0xffffe80c02087981 */ /* 0x000f28000c1e1900 */
[----:B------:R-:W5:Y:S04]  /*0450*/  LDG.E R9, desc[UR12][R2.64+-0x14] ;  /* 0xffffec0c02097981 */ /* 0x000f68000c1e1900 */
[----:B------:R-:W5:Y:S04]  /*0460*/  LDG.E R28, desc[UR12][R2.64+-0x10] ;  /* 0xfffff00c021c7981 */ /* 0x000f68000c1e1900 */
[----:B------:R-:W5:Y:S04]  /*0470*/  LDG.E R29, desc[UR12][R2.64+-0xc] ;  /* 0xfffff40c021d7981 */ /* 0x000f68000c1e1900 */
[----:B------:R-:W5:Y:S04]  /*0480*/  LDG.E R24, desc[UR12][R2.64+-0x8] ;  /* 0xfffff80c02187981 */ /* 0x000f68000c1e1900 */
[----:B------:R-:W5:Y:S04]  /*0490*/  LDG.E R25, desc[UR12][R2.64+-0x4] ;  /* 0xfffffc0c02197981 */ /* 0x000f68000c1e1900 */
[----:B------:R-:W5:Y:S04]  /*04a0*/  LDG.E R16, desc[UR12][R2.64] ;  /* 0x0000000c02107981 */ /* 0x000f68000c1e1900 */
[----:B------:R-:W5:Y:S01]  /*04b0*/  LDG.E R17, desc[UR12][R2.64+0x4] ;  /* 0x0000040c02117981 */ /* 0x000f62000c1e1900 */
[----:B0-----:R-:W-:-:S03]  /*04c0*/  I2FP.F32.S32 R4, R4 ;  /* 0x0000000400047245 */ /* 0x001fc60000201400 */
[----:B------:R-:W5:Y:S04]  /*04d0*/  LDG.E R19, desc[UR12][R2.64+0x8] ;  /* 0x0000080c02137981 */ /* 0x000f68000c1e1900 */
[----:B------:R-:W5:Y:S01]  /*04e0*/  LDG.E R20, desc[UR12][R2.64+0x10] ;  /* 0x0000100c02147981 */ /* 0x000f62000c1e1900 */
[----:B------:R-:W-:-:S03]  /*04f0*/  I2FP.F32.S32 R5, R5 ;  /* 0x0000000500057245 */ /* 0x000fc60000201400 */
[----:B------:R-:W5:Y:S04]  /*0500*/  LDG.E R21, desc[UR12][R2.64+0x14] ;  /* 0x0000140c02157981 */ /* 0x000f68000c1e1900 */
[----:B------:R-:W5:Y:S01]  /*0510*/  LDG.E R22, desc[UR12][R2.64+0x18] ;  /* 0x0000180c02167981 */ /* 0x000f62000c1e1900 */
[----:B------:R-:W-:Y:S02]  /*0520*/  I2FP.F32.S32 R6, R6 ;  /* 0x0000000600067245 */ /* 0x000fe40000201400 */
[----:B------:R-:W-:Y:S01]  /*0530*/  I2FP.F32.S32 R7, R7 ;  /* 0x0000000700077245 */ /* 0x000fe20000201400 */
[----:B--2---:R-:W-:Y:S02]  /*0540*/  FFMA R23, R18, R4, R23 ;  /* 0x0000000412177223 */ /* 0x004fe40000000017 */
[----:B------:R-:W2:Y:S02]  /*0550*/  LDG.E R18, desc[UR12][R2.64+0xc] ;  /* 0x00000c0c02127981 */ /* 0x000ea4000c1e1900 */
[----:B---3--:R-:W-:-:S02]  /*0560*/  FFMA R5, R10, R5, R23 ;  /* 0x000000050a057223 */ /* 0x008fc40000000017 */
[----:B------:R0:W3:Y:S02]  /*0570*/  LDG.E R23, desc[UR12][R2.64+0x1c] ;  /* 0x00001c0c02177981 */ /* 0x0000e4000c1e1900 */
[----:B----4-:R-:W-:-:S04]  /*0580*/  FFMA R6, R8, R6, R5 ;  /* 0x0000000608067223 */ /* 0x010fc80000000005 */
[----:B-----5:R-:W-:Y:S02]  /*0590*/  FFMA R7, R9, R7, R6 ;  /* 0x0000000709077223 */ /* 0x020fe40000000006 */
[----:B------:R-:W1:Y:S02]  /*05a0*/  LDS.128 R8, [R0+UR5+-0x10] ;  /* 0xfffff00500087984 */ /* 0x000e640008000c00 */
[----:B-1----:R-:W-:Y:S02]  /*05b0*/  I2FP.F32.S32 R8, R8 ;  /* 0x0000000800087245 */ /* 0x002fe40000201400 */
[----:B------:R-:W-:-:S03]  /*05c0*/  I2FP.F32.S32 R9, R9 ;  /* 0x0000000900097245 */ /* 0x000fc60000201400 */
[----:B------:R-:W-:Y:S02]  /*05d0*/  FFMA R8, R28, R8, R7 ;  /* 0x000000081c087223 */ /* 0x000fe40000000007 */
[----:B------:R-:W1:Y:S01]  /*05e0*/  LDS.128 R4, [R0+UR5] ;  /* 0x0000000500047984 */ /* 0x000e620008000c00 */
[----:B------:R-:W-:Y:S01]  /*05f0*/  I2FP.F32.S32 R10, R10 ;  /* 0x0000000a000a7245 */ /* 0x000fe20000201400 */
[----:B------:R-:W-:Y:S01]  /*0600*/  FFMA R9, R29, R9, R8 ;  /* 0x000000091d097223 */ /* 0x000fe20000000008 */
[----:B------:R-:W-:-:S03]  /*0610*/  I2FP.F32.S32 R11, R11 ;  /* 0x0000000b000b7245 */ /* 0x000fc60000201400 */
[----:B------:R-:W-:-:S04]  /*0620*/  FFMA R10, R24, R10, R9 ;  /* 0x0000000a180a7223 */ /* 0x000fc80000000009 */
[----:B------:R-:W-:Y:S02]  /*0630*/  FFMA R25, R25, R11, R10 ;  /* 0x0000000b19197223 */ /* 0x000fe4000000000a */
[----:B------:R4:W5:Y:S02]  /*0640*/  LDS.128 R8, [R0+UR5+0x10] ;  /* 0x0000100500087984 */ /* 0x0009640008000c00 */
[----:B----4-:R-:W-:Y:S02]  /*0650*/  IADD3 R0, PT, PT, R0, 0x40, RZ ;  /* 0x0000004000007810 */ /* 0x010fe40007ffe0ff */
[----:B-1----:R-:W-:Y:S02]  /*0660*/  I2FP.F32.S32 R4, R4 ;  /* 0x0000000400047245 */ /* 0x002fe40000201400 */
[----:B------:R-:W-:-:S03]  /*0670*/  I2FP.F32.S32 R5, R5 ;  /* 0x0000000500057245 */ /* 0x000fc60000201400 */
[----:B------:R-:W-:Y:S01]  /*0680*/  FFMA R4, R16, R4, R25 ;  /* 0x0000000410047223 */ /* 0x000fe20000000019 */
[----:B------:R-:W-:-:S03]  /*0690*/  I2FP.F32.S32 R6, R6 ;  /* 0x0000000600067245 */ /* 0x000fc60000201400 */
[----:B------:R-:W-:Y:S01]  /*06a0*/  FFMA R4, R17, R5, R4 ;  /* 0x0000000511047223 */ /* 0x000fe20000000004 */
[----:B------:R-:W-:-:S03]  /*06b0*/  I2FP.F32.S32 R7, R7 ;  /* 0x0000000700077245 */ /* 0x000fc60000201400 */
[----:B------:R-:W-:Y:S01]  /*06c0*/  FFMA R19, R19, R6, R4 ;  /* 0x0000000613137223 */ /* 0x000fe20000000004 */
[----:B-----5:R-:W-:Y:S02]  /*06d0*/  I2FP.F32.S32 R8, R8 ;  /* 0x0000000800087245 */ /* 0x020fe40000201400 */
[----:B------:R-:W-:Y:S02]  /*06e0*/  ISETP.NE.AND P0, PT, R0, 0x1020, PT ;  /* 0x000010200000780c */ /* 0x000fe40003f05270 */
[----:B------:R-:W-:Y:S02]  /*06f0*/  I2FP.F32.S32 R9, R9 ;  /* 0x0000000900097245 */ /* 0x000fe40000201400 */
[----:B------:R-:W-:Y:S02]  /*0700*/  I2FP.F32.S32 R10, R10 ;  /* 0x0000000a000a7245 */ /* 0x000fe40000201400 */
[----:B------:R-:W-:Y:S02]  /*0710*/  IADD3 R6, P1, PT, R2, 0x40, RZ ;  /* 0x0000004002067810 */ /* 0x000fe40007f3e0ff */
[----:B------:R-:W-:-:S03]  /*0720*/  I2FP.F32.S32 R11, R11 ;  /* 0x0000000b000b7245 */ /* 0x000fc60000201400 */
[----:B0-----:R-:W-:Y:S02]  /*0730*/  IMAD.X R3, RZ, RZ, R3, P1 ;  /* 0x000000ffff037224 */ /* 0x001fe400008e0603 */
[----:B--2---:R-:W-:-:S04]  /*0740*/  FFMA R7, R18, R7, R19 ;  /* 0x0000000712077223 */ /* 0x004fc80000000013 */
[----:B------:R-:W-:-:S04]  /*0750*/  FFMA R8, R20, R8, R7 ;  /* 0x0000000814087223 */ /* 0x000fc80000000007 */
[----:B------:R-:W-:-:S04]  /*0760*/  FFMA R9, R21, R9, R8 ;  /* 0x0000000915097223 */ /* 0x000fc80000000008 */
[----:B------:R-:W-:-:S04]  /*0770*/  FFMA R10, R22, R10, R9 ;  /* 0x0000000a160a7223 */ /* 0x000fc80000000009 */
[----:B---3--:R-:W-:Y:S01]  /*0780*/  FFMA R23, R23, R11, R10 ;  /* 0x0000000b17177223 */ /* 0x008fe2000000000a */
[----:B------:R-:W-:Y:S06]  /*0790*/  @P0 BRA `(.L_x_3) ;  /* 0xfffffffc00180947 */ /* 0x000fec000383ffff */
[----:B------:R-:W-:Y:S01]  /*07a0*/  UIADD3 UR4, UPT, UPT, UR4, 0x1, URZ ;  /* 0x0000000104047890 */ /* 0x000fe2000fffe0ff */
[----:B------:R-:W-:Y:S05]  /*07b0*/  BAR.SYNC.DEFER_BLOCKING 0x0 ;  /* 0x0000000000007b1d */ /* 0x000fea0000010000 */
[----:B------:R-:W-:-:S04]  /*07c0*/  ISETP.GT.U32.AND P0, PT, R26, UR4, PT ;  /* 0x000000041a007c0c */ /* 0x000fc8000bf04070 */
[----:B------:R-:W-:-:S13]  /*07d0*/  ISETP.GT.U32.AND.EX P0, PT, R27, RZ, PT, P0 ;  /* 0x000000ff1b00720c */ /* 0x000fda0003f04100 */
[----:B------:R-:W-:Y:S05]  /*07e0*/  @P0 BRA `(.L_x_4) ;  /* 0xfffffff800c00947 */ /* 0x000fea000383ffff */
.L_x_2:
[----:B------:R-:W0:Y:S02]  /*07f0*/  LDC.64 R2, c[0x0][0x390] ;  /* 0x0000e400ff027b82 */ /* 0x000e240000000a00 */
[----:B0-----:R-:W-:-:S05]  /*0800*/  IMAD.WIDE R2, R13, 0x4, R2 ;  /* 0x000000040d027825 */ /* 0x001fca00078e0202 */
[----:B------:R-:W-:Y:S01]  /*0810*/  STG.E desc[UR12][R2.64], R23 ;  /* 0x0000001702007986 */ /* 0x000fe2000c10190c */
[----:B------:R-:W-:Y:S05]  /*0820*/  EXIT ;  /* 0x000000000000794d */ /* 0x000fea0003800000 */
        .weak           $__internal_0_$__cuda_sm20_div_u64
        .type           $__internal_0_$__cuda_sm20_div_u64,@function
        .size           $__internal_0_$__cuda_sm20_div_u64,(.L_x_6 - $__internal_0_$__cuda_sm20_div_u64)
$__internal_0_$__cuda_sm20_div_u64:
[----:B------:R-:W-:Y:S01]  /*0830*/  UMOV UR4, UR8 ;  /* 0x0000000800047c82 */ /* 0x000fe20008000000 */
[----:B------:R-:W-:Y:S02]  /*0840*/  UMOV UR5, URZ ;  /* 0x000000ff00057c82 */ /* 0x000fe40008000000 */
[----:B------:R-:W0:Y:S08]  /*0850*/  I2F.U64.RP R6, UR4 ;  /* 0x0000000400067d12 */ /* 0x000e300008309000 */
[----:B0-----:R-:W0:Y:S02]  /*0860*/  MUFU.RCP R6, R6 ;  /* 0x0000000600067308 */ /* 0x001e240000001000 */
[----:B0-----:R-:W-:-:S06]  /*0870*/  VIADD R2, R6, 0x1ffffffe ;  /* 0x1ffffffe06027836 */ /* 0x001fcc0000000000 */
[----:B------:R-:W0:Y:S02]  /*0880*/  F2I.U64.TRUNC R2, R2 ;  /* 0x0000000200027311 */ /* 0x000e24000020d800 */
[----:B0-----:R-:W-:-:S04]  /*0890*/  IMAD.WIDE.U32 R4, R2, UR8, RZ ;  /* 0x0000000802047c25 */ /* 0x001fc8000f8e00ff */
[----:B------:R-:W-:Y:S01]  /*08a0*/  IMAD R5, R3, UR8, R5 ;  /* 0x0000000803057c24 */ /* 0x000fe2000f8e0205 */
[----:B------:R-:W-:-:S04]  /*08b0*/  IADD3 R7, P0, PT, RZ, -R4, RZ ;  /* 0x80000004ff077210 */ /* 0x000fc80007f1e0ff */
[----:B------:R-:W-:Y:S01]  /*08c0*/  IADD3.X R9, PT, PT, RZ, ~R5, RZ, P0, !PT ;  /* 0x80000005ff097210 */ /* 0x000fe200007fe4ff */
[----:B------:R-:W-:-:S04]  /*08d0*/  IMAD.HI.U32 R4, R2, R7, RZ ;  /* 0x0000000702047227 */ /* 0x000fc800078e00ff */
[----:B------:R-:W-:Y:S02]  /*08e0*/  IMAD.MOV.U32 R5, RZ, RZ, R2 ;  /* 0x000000ffff057224 */ /* 0x000fe400078e0002 */
[-C--:B------:R-:W-:Y:S02]  /*08f0*/  IMAD R11, R3, R9.reuse, RZ ;  /* 0x00000009030b7224 */ /* 0x080fe400078e02ff */
[----:B------:R-:W-:-:S04]  /*0900*/  IMAD.WIDE.U32 R4, P0, R2, R9, R4 ;  /* 0x0000000902047225 */ /* 0x000fc80007800004 */
[----:B------:R-:W-:-:S04]  /*0910*/  IMAD.HI.U32 R9, R3, R9, RZ ;  /* 0x0000000903097227 */ /* 0x000fc800078e00ff */
[----:B------:R-:W-:-:S05]  /*0920*/  IMAD.HI.U32 R4, P1, R3, R7, R4 ;  /* 0x0000000703047227 */ /* 0x000fca0007820004 */
[----:B------:R-:W-:Y:S02]  /*0930*/  IADD3 R5, P2, PT, R11, R4, RZ ;  /* 0x000000040b057210 */ /* 0x000fe40007f5e0ff */
[----:B------:R-:W-:-:S03]  /*0940*/  IADD3.X R4, PT, PT, R9, R3, RZ, P0, !PT ;  /* 0x0000000309047210 */ /* 0x000fc600007fe4ff */
[----:B------:R-:W-:Y:S01]  /*0950*/  IMAD.WIDE.U32 R2, R5, UR8, RZ ;  /* 0x0000000805027c25 */ /* 0x000fe2000f8e00ff */
[----:B------:R-:W-:Y:S02]  /*0960*/  IADD3.X R7, PT, PT, RZ, RZ, R4, P2, P1 ;  /* 0x000000ffff077210 */ /* 0x000fe400017e2404 */
[----:B------:R-:W-:-:S03]  /*0970*/  IADD3 R9, P0, PT, RZ, -R2, RZ ;  /* 0x80000002ff097210 */ /* 0x000fc60007f1e0ff */
[----:B------:R-:W-:Y:S02]  /*0980*/  IMAD R6, R7, UR8, R3 ;  /* 0x0000000807067c24 */ /* 0x000fe4000f8e0203 */
[----:B------:R-:W0:Y:S01]  /*0990*/  LDC.64 R2, c[0x0][0x398] ;  /* 0x0000e600ff027b82 */ /* 0x000e220000000a00 */
[----:B------:R-:W-:-:S04]  /*09a0*/  IMAD.HI.U32 R4, R5, R9, RZ ;  /* 0x0000000905047227 */ /* 0x000fc800078e00ff */
[----:B------:R-:W-:-:S04]  /*09b0*/  IMAD.X R6, RZ, RZ, ~R6, P0 ;  /* 0x000000ffff067224 */ /* 0x000fc800000e0e06 */
[----:B------:R-:W-:-:S04]  /*09c0*/  IMAD.WIDE.U32 R4, P0, R5, R6, R4 ;  /* 0x0000000605047225 */ /* 0x000fc80007800004 */
[C---:B------:R-:W-:Y:S02]  /*09d0*/  IMAD R11, R7.reuse, R6, RZ ;  /* 0x00000006070b7224 */ /* 0x040fe400078e02ff */
[----:B------:R-:W-:-:S04]  /*09e0*/  IMAD.HI.U32 R4, P1, R7, R9, R4 ;  /* 0x0000000907047227 */ /* 0x000fc80007820004 */
[----:B------:R-:W-:Y:S01]  /*09f0*/  IMAD.HI.U32 R6, R7, R6, RZ ;  /* 0x0000000607067227 */ /* 0x000fe200078e00ff */
[----:B------:R-:W-:-:S03]  /*0a00*/  IADD3 R9, P2, PT, R11, R4, RZ ;  /* 0x000000040b097210 */ /* 0x000fc60007f5e0ff */
[----:B------:R-:W-:Y:S01]  /*0a10*/  IMAD.MOV.U32 R5, RZ, RZ, RZ ;  /* 0x000000ffff057224 */ /* 0x000fe200078e00ff */
[----:B------:R-:W-:Y:S01]  /*0a20*/  IADD3.X R7, PT, PT, R6, R7, RZ, P0, !PT ;  /* 0x0000000706077210 */ /* 0x000fe200007fe4ff */
[----:B0-----:R-:W-:-:S03]  /*0a30*/  IMAD.HI.U32 R4, R9, R2, RZ ;  /* 0x0000000209047227 */ /* 0x001fc600078e00ff */
[----:B------:R-:W-:Y:S01]  /*0a40*/  IADD3.X R7, PT, PT, RZ, RZ, R7, P2, P1 ;  /* 0x000000ffff077210 */ /* 0x000fe200017e2407 */
[----:B------:R-:W-:-:S04]  /*0a50*/  IMAD.WIDE.U32 R4, R9, R3, R4 ;  /* 0x0000000309047225 */ /* 0x000fc800078e0004 */
[C---:B------:R-:W-:Y:S02]  /*0a60*/  IMAD R9, R7.reuse, R3, RZ ;  /* 0x0000000307097224 */ /* 0x040fe400078e02ff */
[----:B------:R-:W-:-:S04]  /*0a70*/  IMAD.HI.U32 R4, P0, R7, R2, R4 ;  /* 0x0000000207047227 */ /* 0x000fc80007800004 */
[----:B------:R-:W-:Y:S01]  /*0a80*/  IMAD.HI.U32 R7, R7, R3, RZ ;  /* 0x0000000307077227 */ /* 0x000fe200078e00ff */
[----:B------:R-:W-:-:S04]  /*0a90*/  IADD3 R6, P1, PT, R9, R4, RZ ;  /* 0x0000000409067210 */ /* 0x000fc80007f3e0ff */
[----:B------:R-:W-:-:S05]  /*0aa0*/  IADD3.X R4, PT, PT, R7, RZ, RZ, P0, !PT ;  /* 0x000000ff07047210 */ /* 0x000fca00007fe4ff */
[----:B------:R-:W-:Y:S02]  /*0ab0*/  IMAD.X R7, RZ, RZ, R4, P1 ;  /* 0x000000ffff077224 */ /* 0x000fe400008e0604 */
[----:B------:R-:W-:-:S04]  /*0ac0*/  IMAD.WIDE.U32 R4, R6, UR8, RZ ;  /* 0x0000000806047c25 */ /* 0x000fc8000f8e00ff */
[----:B------:R-:W-:Y:S01]  /*0ad0*/  IMAD R8, R7, UR8, R5 ;  /* 0x0000000807087c24 */ /* 0x000fe2000f8e0205 */
[----:B------:R-:W-:-:S04]  /*0ae0*/  IADD3 R9, P0, PT, -R4, R2, RZ ;  /* 0x0000000204097210 */ /* 0x000fc80007f1e1ff */
[----:B------:R-:W-:Y:S02]  /*0af0*/  IADD3.X R8, PT, PT, ~R8, R3, RZ, P0, !PT ;  /* 0x0000000308087210 */ /* 0x000fe400007fe5ff */
[C---:B------:R-:W-:Y:S02]  /*0b00*/  ISETP.GE.U32.AND P0, PT, R9.reuse, UR8, PT ;  /* 0x0000000809007c0c */ /* 0x040fe4000bf06070 */
[----:B------:R-:W-:Y:S02]  /*0b10*/  IADD3 R3, P2, PT, R6, 0x1, RZ ;  /* 0x0000000106037810 */ /* 0x000fe40007f5e0ff */
[----:B------:R-:W-:Y:S02]  /*0b20*/  IADD3 R4, P1, PT, R9, -UR8, RZ ;  /* 0x8000000809047c10 */ /* 0x000fe4000ff3e0ff */
[C---:B------:R-:W-:Y:S01]  /*0b30*/  ISETP.GE.U32.AND.EX P0, PT, R8.reuse, RZ, PT, P0 ;  /* 0x000000ff0800720c */ /* 0x040fe20003f06100 */
[----:B------:R-:W-:Y:S01]  /*0b40*/  IMAD.X R2, RZ, RZ, R7, P2 ;  /* 0x000000ffff027224 */ /* 0x000fe200010e0607 */
[----:B------:R-:W-:-:S02]  /*0b50*/  IADD3.X R5, PT, PT, R8, -0x1, RZ, P1, !PT ;  /* 0xffffffff08057810 */ /* 0x000fc40000ffe4ff */
[----:B------:R-:W-:Y:S02]  /*0b60*/  SEL R4, R4, R9, P0 ;  /* 0x0000000904047207 */ /* 0x000fe40000000000 */
[----:B------:R-:W-:Y:S02]  /*0b70*/  SEL R3, R3, R6, P0 ;  /* 0x0000000603037207 */ /* 0x000fe40000000000 */
[----:B------:R-:W-:Y:S02]  /*0b80*/  SEL R5, R5, R8, P0 ;  /* 0x0000000805057207 */ /* 0x000fe40000000000 */
[----:B------:R-:W-:Y:S02]  /*0b90*/  SEL R2, R2, R7, P0 ;  /* 0x0000000702027207 */ /* 0x000fe40000000000 */
[----:B------:R-:W-:Y:S02]  /*0ba0*/  ISETP.GE.U32.AND P0, PT, R4, UR8, PT ;  /* 0x0000000804007c0c */ /* 0x000fe4000bf06070 */
[----:B------:R-:W-:-:S02]  /*0bb0*/  IADD3 R26, P2, PT, R3, 0x1, RZ ;  /* 0x00000001031a7810 */ /* 0x000fc40007f5e0ff */
[----:B------:R-:W-:Y:S02]  /*0bc0*/  ISETP.GE.U32.AND.EX P0, PT, R5, RZ, PT, P0 ;  /* 0x000000ff0500720c */ /* 0x000fe40003f06100 */
[-C--:B------:R-:W-:Y:S02]  /*0bd0*/  IADD3.X R27, PT, PT, RZ, R2.reuse, RZ, P2, !PT ;  /* 0x00000002ff1b7210 */ /* 0x080fe400017fe4ff */
[----:B------:R-:W-:Y:S01]  /*0be0*/  SEL R26, R26, R3, P0 ;  /* 0x000000031a1a7207 */ /* 0x000fe20000000000 */
[----:B------:R-:W-:Y:S01]  /*0bf0*/  HFMA2 R3, -RZ, RZ, 0, 0 ;  /* 0x00000000ff037431 */ /* 0x000fe200000001ff */
[----:B------:R-:W-:Y:S02]  /*0c00*/  ISETP.NE.U32.AND P1, PT, RZ, UR8, PT ;  /* 0x00000008ff007c0c */ /* 0x000fe4000bf25070 */
[----:B------:R-:W-:Y:S01]  /*0c10*/  SEL R27, R27, R2, P0 ;  /* 0x000000021b1b7207 */ /* 0x000fe20000000000 */
[----:B------:R-:W-:Y:S01]  /*0c20*/  IMAD.MOV.U32 R2, RZ, RZ, R0 ;  /* 0x000000ffff027224 */ /* 0x000fe200078e0000 */
[----:B------:R-:W-:-:S04]  /*0c30*/  ISETP.NE.AND.EX P1, PT, RZ, RZ, PT, P1 ;  /* 0x000000ffff00720c */ /* 0x000fc80003f25310 */
[----:B------:R-:W-:Y:S02]  /*0c40*/  SEL R26, R26, 0xffffffff, P1 ;  /* 0xffffffff1a1a7807 */ /* 0x000fe40000800000 */
[----:B------:R-:W-:Y:S01]  /*0c50*/  SEL R27, R27, 0xffffffff, P1 ;  /* 0xffffffff1b1b7807 */ /* 0x000fe20000800000 */
[----:B------:R-:W-:Y:S06]  /*0c60*/  RET.REL.NODEC R2 `(_Z8gemv_parPfS_S_m) ;  /* 0xfffffff002e47950 */ /* 0x000fec0003c3ffff */
.L_x_5:
[----:B------:R-:W-:-:S00]  /*0c70*/  BRA `(.L_x_5) ;  /* 0xfffffffc00fc7947 */ /* 0x000fc0000383ffff */
[----:B------:R-:W-:-:S00]  /*0c80*/  NOP ;  /* 0x0000000000007918 */ /* 0x000fc00000000000 */
[----:B------:R-:W-:-:S00]  /*0c90*/  NOP ;  /* 0x0000000000007918 */ /* 0x000fc00000000000 */
[----:B------:R-:W-:-:S00]  /*0ca0*/  NOP ;  /* 0x0000000000007918 */ /* 0x000fc00000000000 */
[----:B------:R-:W-:-:S00]  /*0cb0*/  NOP ;  /* 0x0000000000007918 */ /* 0x000fc00000000000 */
[----:B------:R-:W-:-:S00]  /*0cc0*/  NOP ;  /* 0x0000000000007918 */ /* 0x000fc00000000000 */
[----:B------:R-:W-:-:S00]  /*0cd0*/  NOP ;  /* 0x0000000000007918 */ /* 0x000fc00000000000 */
[----:B------:R-:W-:-:S00]  /*0ce0*/  NOP ;  /* 0x0000000000007918 */ /* 0x000fc00000000000 */
[----:B------:R-:W-:-:S00]  /*0cf0*/  NOP ;  /* 0x0000000000007918 */ /* 0x000fc00000000000 */
.L_x_6:


//--------------------- .nv.shared._Z8gemv_parPfS_S_m --------------------------
	.section	.nv.shared._Z8gemv_parPfS_S_m,"aw",@nobits
	.sectionflags	@""
	.align	4
.nv.shared._Z8gemv_parPfS_S_m:
	.zero		5120


//--------------------- .nv.shared.reserved.0     --------------------------
	.section	.nv.shared.reserved.0,"aw",@nobits
	.weak		__nv_reservedSMEM_offset_0_alias
	.size		__nv_reservedSMEM_offset_0_alias, 0, 64
	.other		__nv_reservedSMEM_offset_0_alias,@"STO_CUDA_RESERVED_SHARED STV_DEFAULT"
__nv_reservedSMEM_offset_0_alias:
	.zero		0
	.zero		64


//--------------------- .nv.constant0._Z8gemv_parPfS_S_m --------------------------
	.section	.nv.constant0._Z8gemv_parPfS_S_m,"a",@progbits
	.sectionflags	@""
	.align	4
.nv.constant0._Z8gemv_parPfS_S_m:
	.zero		928


//--------------------- SYMBOLS --------------------------

	.type		.nv.reservedSmem.offset0,@object
	.size		.nv.reservedSmem.offset0,0x4
	.type		.nv.reservedSmem.cap,@object
	.size		.nv.reservedSmem.cap,0x4
